//
// Generated by NVIDIA NVVM Compiler
//
// Compiler Build ID: CL-36424714
// Cuda compilation tools, release 13.0, V13.0.88
// Based on NVVM 20.0.0
//

.version 9.0
.target sm_100
.address_size 64

	// .globl	_Z11fusedKernelPfS_S_S_i

.visible .entry _Z11fusedKernelPfS_S_S_i(
	.param .u64 .ptr .align 1 _Z11fusedKernelPfS_S_S_i_param_0,
	.param .u64 .ptr .align 1 _Z11fusedKernelPfS_S_S_i_param_1,
	.param .u64 .ptr .align 1 _Z11fusedKernelPfS_S_S_i_param_2,
	.param .u64 .ptr .align 1 _Z11fusedKernelPfS_S_S_i_param_3,
	.param .u32 _Z11fusedKernelPfS_S_S_i_param_4
)
{
	.reg .pred 	%p<2>;
	.reg .b32 	%r<6>;
	.reg .b32 	%f<6>;
	.reg .b64 	%rd<14>;

	ld.param.u64 	%rd1, [_Z11fusedKernelPfS_S_S_i_param_0];
	ld.param.u64 	%rd2, [_Z11fusedKernelPfS_S_S_i_param_1];
	ld.param.u64 	%rd3, [_Z11fusedKernelPfS_S_S_i_param_2];
	ld.param.u64 	%rd4, [_Z11fusedKernelPfS_S_S_i_param_3];
	ld.param.u32 	%r2, [_Z11fusedKernelPfS_S_S_i_param_4];
	mov.u32 	%r3, %ctaid.x;
	mov.u32 	%r4, %ntid.x;
	mov.u32 	%r5, %tid.x;
	mad.lo.s32 	%r1, %r3, %r4, %r5;
	setp.ge.s32 	%p1, %r1, %r2;
	@%p1 bra 	$L__BB0_2;
	cvta.to.global.u64 	%rd5, %rd1;
	cvta.to.global.u64 	%rd6, %rd2;
	cvta.to.global.u64 	%rd7, %rd3;
	cvta.to.global.u64 	%rd8, %rd4;
	mul.wide.s32 	%rd9, %r1, 4;
	add.s64 	%rd10, %rd5, %rd9;
	ld.global.f32 	%f1, [%rd10];
	add.s64 	%rd11, %rd6, %rd9;
	ld.global.f32 	%f2, [%rd11];
	add.f32 	%f3, %f1, %f2;
	add.s64 	%rd12, %rd7, %rd9;
	ld.global.f32 	%f4, [%rd12];
	mul.f32 	%f5, %f3, %f4;
	add.s64 	%rd13, %rd8, %rd9;
	st.global.f32 	[%rd13], %f5;
$L__BB0_2:
	ret;

}


// ===== COMPILED SASS (sm_100) =====

	.target	sm_100

	.elftype	@"ET_EXEC"


//--------------------- .note.nv.tkinfo           --------------------------
	.section	.note.nv.tkinfo,"",@"SHT_NOTE"
	.sectionflags	@"SHF_NOTE_NV_TKINFO"
	.tkinfo
        /*0018*/ 	.word	0x00000002
        /*0030*/ 	.string	""
        /*0030*/ 	.string	"ptxas"
        /*0030*/ 	.string	"Cuda compilation tools, release 13.0, V13.0.88"
        /*0030*/ 	.string	"Build cuda_13.0.r13.0/compiler.36424714_0"
        /*0030*/ 	.string	"-arch sm_100 -m 64 "



//--------------------- .note.nv.cuinfo           --------------------------
	.section	.note.nv.cuinfo,"",@"SHT_NOTE"
	.sectionflags	@"SHF_NOTE_NV_CUINFO"
        /*0018*/ 	.short	0x0002
        /*001a*/ 	.short	0x0064
        /*001c*/ 	.short	0x0082
	.zero		2


//--------------------- .nv.info                  --------------------------
	.section	.nv.info,"",@"SHT_CUDA_INFO"
	.align	4


	//----- nvinfo : EIATTR_REGCOUNT
	.align		4
        /*0000*/ 	.byte	0x04, 0x2f
        /*0002*/ 	.short	(.L_1 - .L_0)
	.align		4
.L_0:
        /*0004*/ 	.word	index@(_Z11fusedKernelPfS_S_S_i)
        /*0008*/ 	.word	0x0000000e


	//----- nvinfo : EIATTR_FRAME_SIZE
	.align		4
.L_1:
        /*000c*/ 	.byte	0x04, 0x11
        /*000e*/ 	.short	(.L_3 - .L_2)
	.align		4
.L_2:
        /*0010*/ 	.word	index@(_Z11fusedKernelPfS_S_S_i)
        /*0014*/ 	.word	0x00000000


	//----- nvinfo : EIATTR_MIN_STACK_SIZE
	.align		4
.L_3:
        /*0018*/ 	.byte	0x04, 0x12
        /*001a*/ 	.short	(.L_5 - .L_4)
	.align		4
.L_4:
        /*001c*/ 	.word	index@(_Z11fusedKernelPfS_S_S_i)
        /*0020*/ 	.word	0x00000000
.L_5:


//--------------------- .nv.compat                --------------------------
	.section	.nv.compat,"",@"SHT_CUDA_COMPAT_INFO"
	.align	4
        /*0000*/ 	.byte	0x02, 0x09, 0x00, 0x00, 0x02, 0x02, 0x01, 0x00, 0x02, 0x05, 0x05, 0x00, 0x03, 0x07, 0x01, 0x01
        /*0010*/ 	.byte	0x02, 0x03, 0x00, 0x00, 0x02, 0x06, 0x01, 0x00, 0x04, 0x0b, 0x08, 0x00, 0x09, 0x00, 0x00, 0x00
        /*0020*/ 	.byte	0x00, 0x00, 0x00, 0x00


//--------------------- .nv.info._Z11fusedKernelPfS_S_S_i --------------------------
	.section	.nv.info._Z11fusedKernelPfS_S_S_i,"",@"SHT_CUDA_INFO"
	.sectionflags	@""
	.align	4


	//----- nvinfo : EIATTR_CUDA_API_VERSION
	.align		4
        /*0000*/ 	.byte	0x04, 0x37
        /*0002*/ 	.short	(.L_7 - .L_6)
.L_6:
        /*0004*/ 	.word	0x00000082


	//----- nvinfo : EIATTR_KPARAM_INFO
	.align		4
.L_7:
        /*0008*/ 	.byte	0x04, 0x17
        /*000a*/ 	.short	(.L_9 - .L_8)
.L_8:
        /*000c*/ 	.word	0x00000000
        /*0010*/ 	.short	0x0004
        /*0012*/ 	.short	0x0020
        /*0014*/ 	.byte	0x00, 0xf0, 0x11, 0x00


	//----- nvinfo : EIATTR_KPARAM_INFO
	.align		4
.L_9:
        /*0018*/ 	.byte	0x04, 0x17
        /*001a*/ 	.short	(.L_11 - .L_10)
.L_10:
        /*001c*/ 	.word	0x00000000
        /*0020*/ 	.short	0x0003
        /*0022*/ 	.short	0x0018
        /*0024*/ 	.byte	0x00, 0xf5, 0x21, 0x00


	//----- nvinfo : EIATTR_KPARAM_INFO
	.align		4
.L_11:
        /*0028*/ 	.byte	0x04, 0x17
        /*002a*/ 	.short	(.L_13 - .L_12)
.L_12:
        /*002c*/ 	.word	0x00000000
        /*0030*/ 	.short	0x0002
        /*0032*/ 	.short	0x0010
        /*0034*/ 	.byte	0x00, 0xf5, 0x21, 0x00


	//----- nvinfo : EIATTR_KPARAM_INFO
	.align		4
.L_13:
        /*0038*/ 	.byte	0x04, 0x17
        /*003a*/ 	.short	(.L_15 - .L_14)
.L_14:
        /*003c*/ 	.word	0x00000000
        /*0040*/ 	.short	0x0001
        /*0042*/ 	.short	0x0008
        /*0044*/ 	.byte	0x00, 0xf5, 0x21, 0x00


	//----- nvinfo : EIATTR_KPARAM_INFO
	.align		4
.L_15:
        /*0048*/ 	.byte	0x04, 0x17
        /*004a*/ 	.short	(.L_17 - .L_16)
.L_16:
        /*004c*/ 	.word	0x00000000
        /*0050*/ 	.short	0x0000
        /*0052*/ 	.short	0x0000
        /*0054*/ 	.byte	0x00, 0xf5, 0x21, 0x00


	//----- nvinfo : EIATTR_SPARSE_MMA_MASK
	.align		4
.L_17:
        /*0058*/ 	.byte	0x03, 0x50
        /*005a*/ 	.short	0x0000


	//----- nvinfo : EIATTR_MAXREG_COUNT
	.align		4
        /*005c*/ 	.byte	0x03, 0x1b
        /*005e*/ 	.short	0x00ff


	//----- nvinfo : EIATTR_MERCURY_ISA_VERSION
	.align		4
        /*0060*/ 	.byte	0x03, 0x5f
        /*0062*/ 	.short	0x0101


	//----- nvinfo : EIATTR_VRC_CTA_INIT_COUNT
	.align		4
        /*0064*/ 	.byte	0x02, 0x4a
	.zero		1
	.zero		1


	//----- nvinfo : EIATTR_EXIT_INSTR_OFFSETS
	.align		4
        /*0068*/ 	.byte	0x04, 0x1c
        /*006a*/ 	.short	(.L_19 - .L_18)


	//   ....[0]....
.L_18:
        /*006c*/ 	.word	0x00000070


	//   ....[1]....
        /*0070*/ 	.word	0x00000170


	//----- nvinfo : EIATTR_CBANK_PARAM_SIZE
	.align		4
.L_19:
        /*0074*/ 	.byte	0x03, 0x19
        /*0076*/ 	.short	0x0024


	//----- nvinfo : EIATTR_PARAM_CBANK
	.align		4
        /*0078*/ 	.byte	0x04, 0x0a
        /*007a*/ 	.short	(.L_21 - .L_20)
	.align		4
.L_20:
        /*007c*/ 	.word	index@(.nv.constant0._Z11fusedKernelPfS_S_S_i)
        /*0080*/ 	.short	0x0380
        /*0082*/ 	.short	0x0024


	//----- nvinfo : EIATTR_SW_WAR
	.align		4
.L_21:
        /*0084*/ 	.byte	0x04, 0x36
        /*0086*/ 	.short	(.L_23 - .L_22)
.L_22:
        /*0088*/ 	.word	0x00000008
.L_23:


//--------------------- .nv.callgraph             --------------------------
	.section	.nv.callgraph,"",@"SHT_CUDA_CALLGRAPH"
	.align	4
	.sectionentsize	8
	.align		4
        /*0000*/ 	.word	0x00000000
	.align		4
        /*0004*/ 	.word	0xffffffff
	.align		4
        /*0008*/ 	.word	0x00000000
	.align		4
        /*000c*/ 	.word	0xfffffffe
	.align		4
        /*0010*/ 	.word	0x00000000
	.align		4
        /*0014*/ 	.word	0xfffffffd
	.align		4
        /*0018*/ 	.word	0x00000000
	.align		4
        /*001c*/ 	.word	0xfffffffc


//--------------------- .text._Z11fusedKernelPfS_S_S_i --------------------------
	.section	.text._Z11fusedKernelPfS_S_S_i,"ax",@progbits
	.align	128
        .global         _Z11fusedKernelPfS_S_S_i
        .type           _Z11fusedKernelPfS_S_S_i,@function
        .size           _Z11fusedKernelPfS_S_S_i,(.L_x_1 - _Z11fusedKernelPfS_S_S_i)
        .other          _Z11fusedKernelPfS_S_S_i,@"STO_CUDA_ENTRY STV_DEFAULT"
_Z11fusedKernelPfS_S_S_i:
.text._Z11fusedKernelPfS_S_S_i:
[----:B------:R-:W-:Y:S01]  /*0000*/  LDC R1, c[0x0][0x37c] ;  /* 0x0000df00ff017b82 */ /* 0x000fe20000000800 */
[----:B------:R-:W0:Y:S07]  /*0010*/  S2R R0, SR_TID.X ;  /* 0x0000000000007919 */ /* 0x000e2e0000002100 */
[----:B------:R-:W0:Y:S01]  /*0020*/  S2UR UR4, SR_CTAID.X ;  /* 0x00000000000479c3 */ /* 0x000e220000002500 */
[----:B------:R-:W1:Y:S07]  /*0030*/  LDCU UR5, c[0x0][0x3a0] ;  /* 0x00007400ff0577ac */ /* 0x000e6e0008000800 */
[----:B------:R-:W0:Y:S02]  /*0040*/  LDC R11, c[0x0][0x360] ;  /* 0x0000d800ff0b7b82 */ /* 0x000e240000000800 */
[----:B0-----:R-:W-:-:S05]  /*0050*/  IMAD R11, R11, UR4, R0 ;  /* 0x000000040b0b7c24 */ /* 0x001fca000f8e0200 */
[----:B-1----:R-:W-:-:S13]  /*0060*/  ISETP.GE.AND P0, PT, R11, UR5, PT ;  /* 0x000000050b007c0c */ /* 0x002fda000bf06270 */
[----:B------:R-:W-:Y:S05]  /*0070*/  @P0 EXIT ;  /* 0x000000000000094d */ /* 0x000fea0003800000 */
[----:B------:R-:W0:Y:S01]  /*0080*/  LDC.64 R2, c[0x0][0x380] ;  /* 0x0000e000ff027b82 */ /* 0x000e220000000a00 */
[----:B------:R-:W1:Y:S07]  /*0090*/  LDCU.64 UR4, c[0x0][0x358] ;  /* 0x00006b00ff0477ac */ /* 0x000e6e0008000a00 */
[----:B------:R-:W2:Y:S08]  /*00a0*/  LDC.64 R4, c[0x0][0x388] ;  /* 0x0000e200ff047b82 */ /* 0x000eb00000000a00 */
[----:B------:R-:W3:Y:S01]  /*00b0*/  LDC.64 R6, c[0x0][0x390] ;  /* 0x0000e400ff067b82 */ /* 0x000ee20000000a00 */
[----:B0-----:R-:W-:-:S07]  /*00c0*/  IMAD.WIDE R2, R11, 0x4, R2 ;  /* 0x000000040b027825 */ /* 0x001fce00078e0202 */
[----:B------:R-:W0:Y:S01]  /*00d0*/  LDC.64 R8, c[0x0][0x398] ;  /* 0x0000e600ff087b82 */ /* 0x000e220000000a00 */
[----:B-1----:R-:W4:Y:S01]  /*00e0*/  LDG.E R2, desc[UR4][R2.64] ;  /* 0x0000000402027981 */ /* 0x002f22000c1e1900 */
[----:B--2---:R-:W-:-:S06]  /*00f0*/  IMAD.WIDE R4, R11, 0x4, R4 ;  /* 0x000000040b047825 */ /* 0x004fcc00078e0204 */
[----:B------:R-:W4:Y:S01]  /*0100*/  LDG.E R5, desc[UR4][R4.64] ;  /* 0x0000000404057981 */ /* 0x000f22000c1e1900 */
[----:B---3--:R-:W-:-:S06]  /*0110*/  IMAD.WIDE R6, R11, 0x4, R6 ;  /* 0x000000040b067825 */ /* 0x008fcc00078e0206 */
[----:B------:R-:W2:Y:S01]  /*0120*/  LDG.E R7, desc[UR4][R6.64] ;  /* 0x0000000406077981 */ /* 0x000ea2000c1e1900 */
[----:B0-----:R-:W-:-:S04]  /*0130*/  IMAD.WIDE R8, R11, 0x4, R8 ;  /* 0x000000040b087825 */ /* 0x001fc800078e0208 */
[----:B----4-:R-:W-:-:S04]  /*0140*/  FADD R0, R2, R5 ;  /* 0x0000000502007221 */ /* 0x010fc80000000000 */
[----:B--2---:R-:W-:-:S05]  /*0150*/  FMUL R11, R0, R7 ;  /* 0x00000007000b7220 */ /* 0x004fca0000400000 */
[----:B------:R-:W-:Y:S01]  /*0160*/  STG.E desc[UR4][R8.64], R11 ;  /* 0x0000000b08007986 */ /* 0x000fe2000c101904 */
[----:B------:R-:W-:Y:S05]  /*0170*/  EXIT ;  /* 0x000000000000794d */ /* 0x000fea0003800000 */
.L_x_0:
[----:B------:R-:W-:-:S00]  /*0180*/  BRA `(.L_x_0) ;  /* 0xfffffffc00fc7947 */ /* 0x000fc0000383ffff */
[----:B------:R-:W-:-:S00]  /*0190*/  NOP ;  /* 0x0000000000007918 */ /* 0x000fc00000000000 */
        /* <DEDUP_REMOVED lines=14> */
.L_x_1:


//--------------------- .nv.shared.reserved.0     --------------------------
	.section	.nv.shared.reserved.0,"aw",@nobits
	.weak		__nv_reservedSMEM_offset_0_alias
	.size		__nv_reservedSMEM_offset_0_alias, 0, 64
	.other		__nv_reservedSMEM_offset_0_alias,@"STO_CUDA_RESERVED_SHARED STV_DEFAULT"
__nv_reservedSMEM_offset_0_alias:
	.zero		0
	.zero		64


//--------------------- .nv.constant0._Z11fusedKernelPfS_S_S_i --------------------------
	.section	.nv.constant0._Z11fusedKernelPfS_S_S_i,"a",@progbits
	.sectionflags	@""
	.align	4
.nv.constant0._Z11fusedKernelPfS_S_S_i:
	.zero		932


//--------------------- SYMBOLS --------------------------

	.type		.nv.reservedSmem.offset0,@object
	.size		.nv.reservedSmem.offset0,0x4
